//
// Generated by NVIDIA NVVM Compiler
//
// Compiler Build ID: CL-36424714
// Cuda compilation tools, release 13.0, V13.0.88
// Based on NVVM 20.0.0
//

.version 9.0
.target sm_100
.address_size 64

	// .globl	default_function_kernel

.visible .entry default_function_kernel(
	.param .u64 .ptr .align 1 default_function_kernel_param_0,
	.param .u64 .ptr .align 1 default_function_kernel_param_1
)
.maxntid 13
{
	.reg .b32 	%r<4>;
	.reg .b32 	%f<3>;
	.reg .b64 	%rd<8>;

	ld.param.u64 	%rd1, [default_function_kernel_param_0];
	ld.param.u64 	%rd2, [default_function_kernel_param_1];
	cvta.to.global.u64 	%rd3, %rd1;
	cvta.to.global.u64 	%rd4, %rd2;
	mov.u32 	%r1, %ctaid.x;
	mov.u32 	%r2, %tid.x;
	mad.lo.s32 	%r3, %r1, 13, %r2;
	mul.wide.u32 	%rd5, %r3, 4;
	add.s64 	%rd6, %rd4, %rd5;
	ld.global.nc.f32 	%f1, [%rd6];
	neg.f32 	%f2, %f1;
	add.s64 	%rd7, %rd3, %rd5;
	st.global.f32 	[%rd7], %f2;
	ret;

}


// ===== COMPILED SASS (sm_100) =====

	.target	sm_100

	.elftype	@"ET_EXEC"


//--------------------- .note.nv.tkinfo           --------------------------
	.section	.note.nv.tkinfo,"",@"SHT_NOTE"
	.sectionflags	@"SHF_NOTE_NV_TKINFO"
	.tkinfo
        /*0018*/ 	.word	0x00000002
        /*0030*/ 	.string	""
        /*0030*/ 	.string	"ptxas"
        /*0030*/ 	.string	"Cuda compilation tools, release 13.0, V13.0.88"
        /*0030*/ 	.string	"Build cuda_13.0.r13.0/compiler.36424714_0"
        /*0030*/ 	.string	"-arch sm_100 -m 64 "



//--------------------- .note.nv.cuinfo           --------------------------
	.section	.note.nv.cuinfo,"",@"SHT_NOTE"
	.sectionflags	@"SHF_NOTE_NV_CUINFO"
        /*0018*/ 	.short	0x0002
        /*001a*/ 	.short	0x0064
        /*001c*/ 	.short	0x0082
	.zero		2


//--------------------- .nv.info                  --------------------------
	.section	.nv.info,"",@"SHT_CUDA_INFO"
	.align	4


	//----- nvinfo : EIATTR_REGCOUNT
	.align		4
        /*0000*/ 	.byte	0x04, 0x2f
        /*0002*/ 	.short	(.L_1 - .L_0)
	.align		4
.L_0:
        /*0004*/ 	.word	index@(default_function_kernel)
        /*0008*/ 	.word	0x0000000a


	//----- nvinfo : EIATTR_FRAME_SIZE
	.align		4
.L_1:
        /*000c*/ 	.byte	0x04, 0x11
        /*000e*/ 	.short	(.L_3 - .L_2)
	.align		4
.L_2:
        /*0010*/ 	.word	index@(default_function_kernel)
        /*0014*/ 	.word	0x00000000


	//----- nvinfo : EIATTR_MIN_STACK_SIZE
	.align		4
.L_3:
        /*0018*/ 	.byte	0x04, 0x12
        /*001a*/ 	.short	(.L_5 - .L_4)
	.align		4
.L_4:
        /*001c*/ 	.word	index@(default_function_kernel)
        /*0020*/ 	.word	0x00000000
.L_5:


//--------------------- .nv.compat                --------------------------
	.section	.nv.compat,"",@"SHT_CUDA_COMPAT_INFO"
	.align	4
        /*0000*/ 	.byte	0x02, 0x09, 0x00, 0x00, 0x02, 0x02, 0x01, 0x00, 0x02, 0x05, 0x05, 0x00, 0x03, 0x07, 0x01, 0x01
        /*0010*/ 	.byte	0x02, 0x03, 0x00, 0x00, 0x02, 0x06, 0x01, 0x00, 0x04, 0x0b, 0x08, 0x00, 0x09, 0x00, 0x00, 0x00
        /*0020*/ 	.byte	0x00, 0x00, 0x00, 0x00


//--------------------- .nv.info.default_function_kernel --------------------------
	.section	.nv.info.default_function_kernel,"",@"SHT_CUDA_INFO"
	.sectionflags	@""
	.align	4


	//----- nvinfo : EIATTR_CUDA_API_VERSION
	.align		4
        /*0000*/ 	.byte	0x04, 0x37
        /*0002*/ 	.short	(.L_7 - .L_6)
.L_6:
        /*0004*/ 	.word	0x00000082


	//----- nvinfo : EIATTR_KPARAM_INFO
	.align		4
.L_7:
        /*0008*/ 	.byte	0x04, 0x17
        /*000a*/ 	.short	(.L_9 - .L_8)
.L_8:
        /*000c*/ 	.word	0x00000000
        /*0010*/ 	.short	0x0001
        /*0012*/ 	.short	0x0008
        /*0014*/ 	.byte	0x00, 0xf5, 0x21, 0x00


	//----- nvinfo : EIATTR_KPARAM_INFO
	.align		4
.L_9:
        /*0018*/ 	.byte	0x04, 0x17
        /*001a*/ 	.short	(.L_11 - .L_10)
.L_10:
        /*001c*/ 	.word	0x00000000
        /*0020*/ 	.short	0x0000
        /*0022*/ 	.short	0x0000
        /*0024*/ 	.byte	0x00, 0xf5, 0x21, 0x00


	//----- nvinfo : EIATTR_SPARSE_MMA_MASK
	.align		4
.L_11:
        /*0028*/ 	.byte	0x03, 0x50
        /*002a*/ 	.short	0x0000


	//----- nvinfo : EIATTR_MAXREG_COUNT
	.align		4
        /*002c*/ 	.byte	0x03, 0x1b
        /*002e*/ 	.short	0x00ff


	//----- nvinfo : EIATTR_MERCURY_ISA_VERSION
	.align		4
        /*0030*/ 	.byte	0x03, 0x5f
        /*0032*/ 	.short	0x0101


	//----- nvinfo : EIATTR_VRC_CTA_INIT_COUNT
	.align		4
        /*0034*/ 	.byte	0x02, 0x4a
	.zero		1
	.zero		1


	//----- nvinfo : EIATTR_EXIT_INSTR_OFFSETS
	.align		4
        /*0038*/ 	.byte	0x04, 0x1c
        /*003a*/ 	.short	(.L_13 - .L_12)


	//   ....[0]....
.L_12:
        /*003c*/ 	.word	0x000000c0


	//----- nvinfo : EIATTR_MAX_THREADS
	.align		4
.L_13:
        /*0040*/ 	.byte	0x04, 0x05
        /*0042*/ 	.short	(.L_15 - .L_14)
.L_14:
        /*0044*/ 	.word	0x0000000d
        /*0048*/ 	.word	0x00000001
        /*004c*/ 	.word	0x00000001


	//----- nvinfo : EIATTR_CBANK_PARAM_SIZE
	.align		4
.L_15:
        /*0050*/ 	.byte	0x03, 0x19
        /*0052*/ 	.short	0x0010


	//----- nvinfo : EIATTR_PARAM_CBANK
	.align		4
        /*0054*/ 	.byte	0x04, 0x0a
        /*0056*/ 	.short	(.L_17 - .L_16)
	.align		4
.L_16:
        /*0058*/ 	.word	index@(.nv.constant0.default_function_kernel)
        /*005c*/ 	.short	0x0380
        /*005e*/ 	.short	0x0010


	//----- nvinfo : EIATTR_SW_WAR
	.align		4
.L_17:
        /*0060*/ 	.byte	0x04, 0x36
        /*0062*/ 	.short	(.L_19 - .L_18)
.L_18:
        /*0064*/ 	.word	0x00000008
.L_19:


//--------------------- .nv.callgraph             --------------------------
	.section	.nv.callgraph,"",@"SHT_CUDA_CALLGRAPH"
	.align	4
	.sectionentsize	8
	.align		4
        /*0000*/ 	.word	0x00000000
	.align		4
        /*0004*/ 	.word	0xffffffff
	.align		4
        /*0008*/ 	.word	0x00000000
	.align		4
        /*000c*/ 	.word	0xfffffffe
	.align		4
        /*0010*/ 	.word	0x00000000
	.align		4
        /*0014*/ 	.word	0xfffffffd
	.align		4
        /*0018*/ 	.word	0x00000000
	.align		4
        /*001c*/ 	.word	0xfffffffc


//--------------------- .text.default_function_kernel --------------------------
	.section	.text.default_function_kernel,"ax",@progbits
	.align	128
        .global         default_function_kernel
        .type           default_function_kernel,@function
        .size           default_function_kernel,(.L_x_1 - default_function_kernel)
        .other          default_function_kernel,@"STO_CUDA_ENTRY STV_DEFAULT"
default_function_kernel:
.text.default_function_kernel:
[----:B------:R-:W-:Y:S01]  /*0000*/  LDC R1, c[0x0][0x37c] ;  /* 0x0000df00ff017b82 */ /* 0x000fe20000000800 */
[----:B------:R-:W0:Y:S07]  /*0010*/  S2R R7, SR_CTAID.X ;  /* 0x0000000000077919 */ /* 0x000e2e0000002500 */
[----:B------:R-:W1:Y:S01]  /*0020*/  LDC.64 R2, c[0x0][0x388] ;  /* 0x0000e200ff027b82 */ /* 0x000e620000000a00 */
[----:B------:R-:W2:Y:S01]  /*0030*/  LDCU.64 UR4, c[0x0][0x358] ;  /* 0x00006b00ff0477ac */ /* 0x000ea20008000a00 */
[----:B------:R-:W0:Y:S06]  /*0040*/  S2R R0, SR_TID.X ;  /* 0x0000000000007919 */ /* 0x000e2c0000002100 */
[----:B------:R-:W3:Y:S01]  /*0050*/  LDC.64 R4, c[0x0][0x380] ;  /* 0x0000e000ff047b82 */ /* 0x000ee20000000a00 */
[----:B0-----:R-:W-:-:S04]  /*0060*/  IMAD R7, R7, 0xd, R0 ;  /* 0x0000000d07077824 */ /* 0x001fc800078e0200 */
[----:B-1----:R-:W-:-:S06]  /*0070*/  IMAD.WIDE.U32 R2, R7, 0x4, R2 ;  /* 0x0000000407027825 */ /* 0x002fcc00078e0002 */
[----:B--2---:R-:W2:Y:S01]  /*0080*/  LDG.E.CONSTANT R2, desc[UR4][R2.64] ;  /* 0x0000000402027981 */ /* 0x004ea2000c1e9900 */
[----:B---3--:R-:W-:-:S04]  /*0090*/  IMAD.WIDE.U32 R4, R7, 0x4, R4 ;  /* 0x0000000407047825 */ /* 0x008fc800078e0004 */
[----:B--2---:R-:W-:-:S05]  /*00a0*/  FADD R7, -R2, -RZ ;  /* 0x800000ff02077221 */ /* 0x004fca0000000100 */
[----:B------:R-:W-:Y:S01]  /*00b0*/  STG.E desc[UR4][R4.64], R7 ;  /* 0x0000000704007986 */ /* 0x000fe2000c101904 */
[----:B------:R-:W-:Y:S05]  /*00c0*/  EXIT ;  /* 0x000000000000794d */ /* 0x000fea0003800000 */
.L_x_0:
[----:B------:R-:W-:-:S00]  /*00d0*/  BRA `(.L_x_0) ;  /* 0xfffffffc00fc7947 */ /* 0x000fc0000383ffff */
[----:B------:R-:W-:-:S00]  /*00e0*/  NOP ;  /* 0x0000000000007918 */ /* 0x000fc00000000000 */
        /* <DEDUP_REMOVED lines=9> */
.L_x_1:


//--------------------- .nv.shared.reserved.0     --------------------------
	.section	.nv.shared.reserved.0,"aw",@nobits
	.weak		__nv_reservedSMEM_offset_0_alias
	.size		__nv_reservedSMEM_offset_0_alias, 0, 64
	.other		__nv_reservedSMEM_offset_0_alias,@"STO_CUDA_RESERVED_SHARED STV_DEFAULT"
__nv_reservedSMEM_offset_0_alias:
	.zero		0
	.zero		64


//--------------------- .nv.constant0.default_function_kernel --------------------------
	.section	.nv.constant0.default_function_kernel,"a",@progbits
	.sectionflags	@""
	.align	4
.nv.constant0.default_function_kernel:
	.zero		912


//--------------------- SYMBOLS --------------------------

	.type		.nv.reservedSmem.offset0,@object
	.size		.nv.reservedSmem.offset0,0x4
